//
// Generated by NVIDIA NVVM Compiler
//
// Compiler Build ID: CL-36424714
// Cuda compilation tools, release 13.0, V13.0.88
// Based on NVVM 20.0.0
//

.version 9.0
.target sm_100
.address_size 64

	// .globl	_Z14cudaDotProductPfS_S_iii
.extern .shared .align 16 .b8 s_mem[];
.extern .shared .align 16 .b8 s_data[];

.visible .entry _Z14cudaDotProductPfS_S_iii(
	.param .u64 .ptr .align 1 _Z14cudaDotProductPfS_S_iii_param_0,
	.param .u64 .ptr .align 1 _Z14cudaDotProductPfS_S_iii_param_1,
	.param .u64 .ptr .align 1 _Z14cudaDotProductPfS_S_iii_param_2,
	.param .u32 _Z14cudaDotProductPfS_S_iii_param_3,
	.param .u32 _Z14cudaDotProductPfS_S_iii_param_4,
	.param .u32 _Z14cudaDotProductPfS_S_iii_param_5
)
{
	.reg .pred 	%p<14>;
	.reg .b32 	%r<36>;
	.reg .b32 	%f<18>;
	.reg .b64 	%rd<13>;

	ld.param.u64 	%rd1, [_Z14cudaDotProductPfS_S_iii_param_0];
	ld.param.u64 	%rd2, [_Z14cudaDotProductPfS_S_iii_param_1];
	ld.param.u64 	%rd3, [_Z14cudaDotProductPfS_S_iii_param_2];
	ld.param.u32 	%r11, [_Z14cudaDotProductPfS_S_iii_param_3];
	ld.param.u32 	%r14, [_Z14cudaDotProductPfS_S_iii_param_4];
	ld.param.u32 	%r35, [_Z14cudaDotProductPfS_S_iii_param_5];
	mov.u32 	%r15, %tid.x;
	mov.u32 	%r1, %ntid.y;
	mov.u32 	%r2, %tid.y;
	mad.lo.s32 	%r3, %r15, %r1, %r2;
	mov.u32 	%r16, %ntid.x;
	mul.lo.s32 	%r17, %r16, %r1;
	shl.b32 	%r18, %r17, 2;
	mov.u32 	%r19, s_mem;
	add.s32 	%r20, %r19, %r18;
	mov.u32 	%r21, %ctaid.x;
	mad.lo.s32 	%r4, %r21, %r16, %r15;
	mov.u32 	%r5, %ctaid.y;
	mad.lo.s32 	%r22, %r5, %r1, %r2;
	setp.ge.u32 	%p1, %r3, %r1;
	setp.ge.s32 	%p2, %r22, %r14;
	shl.b32 	%r23, %r2, 2;
	add.s32 	%r7, %r20, %r23;
	or.pred  	%p3, %p1, %p2;
	@%p3 bra 	$L__BB0_2;
	cvta.to.global.u64 	%rd4, %rd2;
	mul.wide.u32 	%rd5, %r22, 4;
	add.s64 	%rd6, %rd4, %rd5;
	ld.global.f32 	%f4, [%rd6];
	st.shared.f32 	[%r7], %f4;
	bra.uni 	$L__BB0_4;
$L__BB0_2:
	setp.ge.u32 	%p4, %r3, %r1;
	@%p4 bra 	$L__BB0_4;
	mov.b32 	%r24, 0;
	st.shared.u32 	[%r7], %r24;
$L__BB0_4:
	setp.ge.s32 	%p5, %r22, %r14;
	setp.ge.s32 	%p6, %r4, %r11;
	shl.b32 	%r25, %r3, 2;
	add.s32 	%r8, %r19, %r25;
	or.pred  	%p7, %p6, %p5;
	@%p7 bra 	$L__BB0_6;
	mad.lo.s32 	%r28, %r14, %r4, %r22;
	cvta.to.global.u64 	%rd7, %rd1;
	mul.wide.s32 	%rd8, %r28, 4;
	add.s64 	%rd9, %rd7, %rd8;
	ld.global.f32 	%f5, [%rd9];
	st.shared.f32 	[%r8], %f5;
	bra.uni 	$L__BB0_7;
$L__BB0_6:
	mov.b32 	%r27, 0;
	st.shared.u32 	[%r8], %r27;
$L__BB0_7:
	bar.sync 	0;
	ld.shared.f32 	%f6, [%r8];
	mul.f32 	%f7, %f6, %f6;
	add.f32 	%f8, %f6, %f6;
	ld.shared.f32 	%f9, [%r7];
	mul.f32 	%f10, %f8, %f9;
	sub.f32 	%f11, %f7, %f10;
	fma.rn.f32 	%f12, %f9, %f9, %f11;
	st.shared.f32 	[%r8], %f12;
	bar.sync 	0;
	setp.lt.s32 	%p8, %r35, 2;
	@%p8 bra 	$L__BB0_12;
$L__BB0_8:
	shr.u32 	%r10, %r35, 1;
	setp.ge.u32 	%p9, %r2, %r10;
	add.s32 	%r30, %r10, %r2;
	setp.ge.u32 	%p10, %r30, %r14;
	or.pred  	%p11, %p9, %p10;
	@%p11 bra 	$L__BB0_10;
	shl.b32 	%r31, %r10, 2;
	add.s32 	%r32, %r8, %r31;
	ld.shared.f32 	%f14, [%r32];
	ld.shared.f32 	%f15, [%r8];
	add.f32 	%f17, %f14, %f15;
	bra.uni 	$L__BB0_11;
$L__BB0_10:
	ld.shared.f32 	%f13, [%r8];
	add.f32 	%f17, %f13, 0f00000000;
$L__BB0_11:
	st.shared.f32 	[%r8], %f17;
	bar.sync 	0;
	setp.gt.u32 	%p12, %r35, 3;
	mov.u32 	%r35, %r10;
	@%p12 bra 	$L__BB0_8;
$L__BB0_12:
	setp.ne.s32 	%p13, %r2, 0;
	@%p13 bra 	$L__BB0_14;
	mov.u32 	%r33, %nctaid.y;
	ld.shared.f32 	%f16, [%r8];
	mad.lo.s32 	%r34, %r4, %r33, %r5;
	cvta.to.global.u64 	%rd10, %rd3;
	mul.wide.u32 	%rd11, %r34, 4;
	add.s64 	%rd12, %rd10, %rd11;
	st.global.f32 	[%rd12], %f16;
$L__BB0_14:
	ret;

}
	// .globl	_Z10cudaReducePfS_iii
.visible .entry _Z10cudaReducePfS_iii(
	.param .u64 .ptr .align 1 _Z10cudaReducePfS_iii_param_0,
	.param .u64 .ptr .align 1 _Z10cudaReducePfS_iii_param_1,
	.param .u32 _Z10cudaReducePfS_iii_param_2,
	.param .u32 _Z10cudaReducePfS_iii_param_3,
	.param .u32 _Z10cudaReducePfS_iii_param_4
)
{
	.reg .pred 	%p<12>;
	.reg .b32 	%r<23>;
	.reg .b32 	%f<6>;
	.reg .b64 	%rd<9>;

	ld.param.u64 	%rd1, [_Z10cudaReducePfS_iii_param_0];
	ld.param.u64 	%rd2, [_Z10cudaReducePfS_iii_param_1];
	ld.param.u32 	%r6, [_Z10cudaReducePfS_iii_param_2];
	ld.param.u32 	%r7, [_Z10cudaReducePfS_iii_param_3];
	ld.param.u32 	%r22, [_Z10cudaReducePfS_iii_param_4];
	mov.u32 	%r9, %tid.x;
	mov.u32 	%r10, %ntid.y;
	mov.u32 	%r1, %tid.y;
	mad.lo.s32 	%r11, %r9, %r10, %r1;
	mov.u32 	%r12, %ctaid.x;
	mov.u32 	%r13, %ntid.x;
	mad.lo.s32 	%r2, %r12, %r13, %r9;
	setp.ge.s32 	%p1, %r2, %r6;
	setp.ge.s32 	%p2, %r1, %r7;
	shl.b32 	%r14, %r11, 2;
	mov.u32 	%r15, s_data;
	add.s32 	%r3, %r15, %r14;
	or.pred  	%p3, %p1, %p2;
	@%p3 bra 	$L__BB1_2;
	cvta.to.global.u64 	%rd3, %rd1;
	mad.lo.s32 	%r17, %r7, %r2, %r1;
	mul.wide.s32 	%rd4, %r17, 4;
	add.s64 	%rd5, %rd3, %rd4;
	ld.global.f32 	%f1, [%rd5];
	st.shared.f32 	[%r3], %f1;
	bra.uni 	$L__BB1_3;
$L__BB1_2:
	mov.b32 	%r16, 0;
	st.shared.u32 	[%r3], %r16;
$L__BB1_3:
	bar.sync 	0;
	setp.lt.s32 	%p4, %r22, 2;
	@%p4 bra 	$L__BB1_7;
$L__BB1_4:
	shr.u32 	%r5, %r22, 1;
	setp.ge.u32 	%p5, %r1, %r5;
	add.s32 	%r19, %r5, %r1;
	setp.ge.u32 	%p6, %r19, %r7;
	or.pred  	%p7, %p5, %p6;
	@%p7 bra 	$L__BB1_6;
	shl.b32 	%r20, %r5, 2;
	add.s32 	%r21, %r3, %r20;
	ld.shared.f32 	%f2, [%r21];
	ld.shared.f32 	%f3, [%r3];
	add.f32 	%f4, %f2, %f3;
	st.shared.f32 	[%r3], %f4;
$L__BB1_6:
	bar.sync 	0;
	setp.gt.u32 	%p8, %r22, 3;
	mov.u32 	%r22, %r5;
	@%p8 bra 	$L__BB1_4;
$L__BB1_7:
	setp.ge.s32 	%p9, %r2, %r6;
	setp.ne.s32 	%p10, %r1, 0;
	or.pred  	%p11, %p10, %p9;
	@%p11 bra 	$L__BB1_9;
	ld.shared.f32 	%f5, [%r3];
	cvta.to.global.u64 	%rd6, %rd2;
	mul.wide.s32 	%rd7, %r2, 4;
	add.s64 	%rd8, %rd6, %rd7;
	st.global.f32 	[%rd8], %f5;
$L__BB1_9:
	ret;

}


// ===== COMPILED SASS (sm_100) =====

	.target	sm_100

	.elftype	@"ET_EXEC"


//--------------------- .note.nv.tkinfo           --------------------------
	.section	.note.nv.tkinfo,"",@"SHT_NOTE"
	.sectionflags	@"SHF_NOTE_NV_TKINFO"
	.tkinfo
        /*0018*/ 	.word	0x00000002
        /*0030*/ 	.string	""
        /*0030*/ 	.string	"ptxas"
        /*0030*/ 	.string	"Cuda compilation tools, release 13.0, V13.0.88"
        /*0030*/ 	.string	"Build cuda_13.0.r13.0/compiler.36424714_0"
        /*0030*/ 	.string	"-arch sm_100 -m 64 "



//--------------------- .note.nv.cuinfo           --------------------------
	.section	.note.nv.cuinfo,"",@"SHT_NOTE"
	.sectionflags	@"SHF_NOTE_NV_CUINFO"
        /*0018*/ 	.short	0x0002
        /*001a*/ 	.short	0x0064
        /*001c*/ 	.short	0x0082
	.zero		2


//--------------------- .nv.info                  --------------------------
	.section	.nv.info,"",@"SHT_CUDA_INFO"
	.align	4


	//----- nvinfo : EIATTR_REGCOUNT
	.align		4
        /*0000*/ 	.byte	0x04, 0x2f
        /*0002*/ 	.short	(.L_1 - .L_0)
	.align		4
.L_0:
        /*0004*/ 	.word	index@(_Z14cudaDotProductPfS_S_iii)
        /*0008*/ 	.word	0x0000000e


	//----- nvinfo : EIATTR_FRAME_SIZE
	.align		4
.L_1:
        /*000c*/ 	.byte	0x04, 0x11
        /*000e*/ 	.short	(.L_3 - .L_2)
	.align		4
.L_2:
        /*0010*/ 	.word	index@(_Z14cudaDotProductPfS_S_iii)
        /*0014*/ 	.word	0x00000000


	//----- nvinfo : EIATTR_REGCOUNT
	.align		4
.L_3:
        /*0018*/ 	.byte	0x04, 0x2f
        /*001a*/ 	.short	(.L_5 - .L_4)
	.align		4
.L_4:
        /*001c*/ 	.word	index@(_Z10cudaReducePfS_iii)
        /*0020*/ 	.word	0x0000000c


	//----- nvinfo : EIATTR_FRAME_SIZE
	.align		4
.L_5:
        /*0024*/ 	.byte	0x04, 0x11
        /*0026*/ 	.short	(.L_7 - .L_6)
	.align		4
.L_6:
        /*0028*/ 	.word	index@(_Z10cudaReducePfS_iii)
        /*002c*/ 	.word	0x00000000


	//----- nvinfo : EIATTR_MIN_STACK_SIZE
	.align		4
.L_7:
        /*0030*/ 	.byte	0x04, 0x12
        /*0032*/ 	.short	(.L_9 - .L_8)
	.align		4
.L_8:
        /*0034*/ 	.word	index@(_Z10cudaReducePfS_iii)
        /*0038*/ 	.word	0x00000000


	//----- nvinfo : EIATTR_MIN_STACK_SIZE
	.align		4
.L_9:
        /*003c*/ 	.byte	0x04, 0x12
        /*003e*/ 	.short	(.L_11 - .L_10)
	.align		4
.L_10:
        /*0040*/ 	.word	index@(_Z14cudaDotProductPfS_S_iii)
        /*0044*/ 	.word	0x00000000
.L_11:


//--------------------- .nv.compat                --------------------------
	.section	.nv.compat,"",@"SHT_CUDA_COMPAT_INFO"
	.align	4
        /*0000*/ 	.byte	0x02, 0x09, 0x00, 0x00, 0x02, 0x02, 0x01, 0x00, 0x02, 0x05, 0x05, 0x00, 0x03, 0x07, 0x01, 0x01
        /*0010*/ 	.byte	0x02, 0x03, 0x00, 0x00, 0x02, 0x06, 0x01, 0x00, 0x04, 0x0b, 0x08, 0x00, 0x09, 0x00, 0x00, 0x00
        /*0020*/ 	.byte	0x00, 0x00, 0x00, 0x00


//--------------------- .nv.info._Z10cudaReducePfS_iii --------------------------
	.section	.nv.info._Z10cudaReducePfS_iii,"",@"SHT_CUDA_INFO"
	.sectionflags	@""
	.align	4


	//----- nvinfo : EIATTR_CUDA_API_VERSION
	.align		4
        /*0000*/ 	.byte	0x04, 0x37
        /*0002*/ 	.short	(.L_13 - .L_12)
.L_12:
        /*0004*/ 	.word	0x00000082


	//----- nvinfo : EIATTR_KPARAM_INFO
	.align		4
.L_13:
        /*0008*/ 	.byte	0x04, 0x17
        /*000a*/ 	.short	(.L_15 - .L_14)
.L_14:
        /*000c*/ 	.word	0x00000000
        /*0010*/ 	.short	0x0004
        /*0012*/ 	.short	0x0018
        /*0014*/ 	.byte	0x00, 0xf0, 0x11, 0x00


	//----- nvinfo : EIATTR_KPARAM_INFO
	.align		4
.L_15:
        /*0018*/ 	.byte	0x04, 0x17
        /*001a*/ 	.short	(.L_17 - .L_16)
.L_16:
        /*001c*/ 	.word	0x00000000
        /*0020*/ 	.short	0x0003
        /*0022*/ 	.short	0x0014
        /*0024*/ 	.byte	0x00, 0xf0, 0x11, 0x00


	//----- nvinfo : EIATTR_KPARAM_INFO
	.align		4
.L_17:
        /*0028*/ 	.byte	0x04, 0x17
        /*002a*/ 	.short	(.L_19 - .L_18)
.L_18:
        /*002c*/ 	.word	0x00000000
        /*0030*/ 	.short	0x0002
        /*0032*/ 	.short	0x0010
        /*0034*/ 	.byte	0x00, 0xf0, 0x11, 0x00


	//----- nvinfo : EIATTR_KPARAM_INFO
	.align		4
.L_19:
        /*0038*/ 	.byte	0x04, 0x17
        /*003a*/ 	.short	(.L_21 - .L_20)
.L_20:
        /*003c*/ 	.word	0x00000000
        /*0040*/ 	.short	0x0001
        /*0042*/ 	.short	0x0008
        /*0044*/ 	.byte	0x00, 0xf5, 0x21, 0x00


	//----- nvinfo : EIATTR_KPARAM_INFO
	.align		4
.L_21:
        /*0048*/ 	.byte	0x04, 0x17
        /*004a*/ 	.short	(.L_23 - .L_22)
.L_22:
        /*004c*/ 	.word	0x00000000
        /*0050*/ 	.short	0x0000
        /*0052*/ 	.short	0x0000
        /*0054*/ 	.byte	0x00, 0xf5, 0x21, 0x00


	//----- nvinfo : EIATTR_SPARSE_MMA_MASK
	.align		4
.L_23:
        /*0058*/ 	.byte	0x03, 0x50
        /*005a*/ 	.short	0x0000


	//----- nvinfo : EIATTR_MAXREG_COUNT
	.align		4
        /*005c*/ 	.byte	0x03, 0x1b
        /*005e*/ 	.short	0x00ff


	//----- nvinfo : EIATTR_NUM_BARRIERS
	.align		4
        /*0060*/ 	.byte	0x02, 0x4c
        /*0062*/ 	.byte	0x01
	.zero		1


	//----- nvinfo : EIATTR_MERCURY_ISA_VERSION
	.align		4
        /*0064*/ 	.byte	0x03, 0x5f
        /*0066*/ 	.short	0x0101


	//----- nvinfo : EIATTR_VRC_CTA_INIT_COUNT
	.align		4
        /*0068*/ 	.byte	0x02, 0x4a
	.zero		1
	.zero		1


	//----- nvinfo : EIATTR_EXIT_INSTR_OFFSETS
	.align		4
        /*006c*/ 	.byte	0x04, 0x1c
        /*006e*/ 	.short	(.L_25 - .L_24)


	//   ....[0]....
.L_24:
        /*0070*/ 	.word	0x000002d0


	//   ....[1]....
        /*0074*/ 	.word	0x00000320


	//----- nvinfo : EIATTR_CBANK_PARAM_SIZE
	.align		4
.L_25:
        /*0078*/ 	.byte	0x03, 0x19
        /*007a*/ 	.short	0x001c


	//----- nvinfo : EIATTR_PARAM_CBANK
	.align		4
        /*007c*/ 	.byte	0x04, 0x0a
        /*007e*/ 	.short	(.L_27 - .L_26)
	.align		4
.L_26:
        /*0080*/ 	.word	index@(.nv.constant0._Z10cudaReducePfS_iii)
        /*0084*/ 	.short	0x0380
        /*0086*/ 	.short	0x001c


	//----- nvinfo : EIATTR_SW_WAR
	.align		4
.L_27:
        /*0088*/ 	.byte	0x04, 0x36
        /*008a*/ 	.short	(.L_29 - .L_28)
.L_28:
        /*008c*/ 	.word	0x00000008
.L_29:


//--------------------- .nv.info._Z14cudaDotProductPfS_S_iii --------------------------
	.section	.nv.info._Z14cudaDotProductPfS_S_iii,"",@"SHT_CUDA_INFO"
	.sectionflags	@""
	.align	4


	//----- nvinfo : EIATTR_CUDA_API_VERSION
	.align		4
        /*0000*/ 	.byte	0x04, 0x37
        /*0002*/ 	.short	(.L_31 - .L_30)
.L_30:
        /*0004*/ 	.word	0x00000082


	//----- nvinfo : EIATTR_KPARAM_INFO
	.align		4
.L_31:
        /*0008*/ 	.byte	0x04, 0x17
        /*000a*/ 	.short	(.L_33 - .L_32)
.L_32:
        /*000c*/ 	.word	0x00000000
        /*0010*/ 	.short	0x0005
        /*0012*/ 	.short	0x0020
        /*0014*/ 	.byte	0x00, 0xf0, 0x11, 0x00


	//----- nvinfo : EIATTR_KPARAM_INFO
	.align		4
.L_33:
        /*0018*/ 	.byte	0x04, 0x17
        /*001a*/ 	.short	(.L_35 - .L_34)
.L_34:
        /*001c*/ 	.word	0x00000000
        /*0020*/ 	.short	0x0004
        /*0022*/ 	.short	0x001c
        /*0024*/ 	.byte	0x00, 0xf0, 0x11, 0x00


	//----- nvinfo : EIATTR_KPARAM_INFO
	.align		4
.L_35:
        /*0028*/ 	.byte	0x04, 0x17
        /*002a*/ 	.short	(.L_37 - .L_36)
.L_36:
        /*002c*/ 	.word	0x00000000
        /*0030*/ 	.short	0x0003
        /*0032*/ 	.short	0x0018
        /*0034*/ 	.byte	0x00, 0xf0, 0x11, 0x00


	//----- nvinfo : EIATTR_KPARAM_INFO
	.align		4
.L_37:
        /*0038*/ 	.byte	0x04, 0x17
        /*003a*/ 	.short	(.L_39 - .L_38)
.L_38:
        /*003c*/ 	.word	0x00000000
        /*0040*/ 	.short	0x0002
        /*0042*/ 	.short	0x0010
        /*0044*/ 	.byte	0x00, 0xf5, 0x21, 0x00


	//----- nvinfo : EIATTR_KPARAM_INFO
	.align		4
.L_39:
        /*0048*/ 	.byte	0x04, 0x17
        /*004a*/ 	.short	(.L_41 - .L_40)
.L_40:
        /*004c*/ 	.word	0x00000000
        /*0050*/ 	.short	0x0001
        /*0052*/ 	.short	0x0008
        /*0054*/ 	.byte	0x00, 0xf5, 0x21, 0x00


	//----- nvinfo : EIATTR_KPARAM_INFO
	.align		4
.L_41:
        /*0058*/ 	.byte	0x04, 0x17
        /*005a*/ 	.short	(.L_43 - .L_42)
.L_42:
        /*005c*/ 	.word	0x00000000
        /*0060*/ 	.short	0x0000
        /*0062*/ 	.short	0x0000
        /*0064*/ 	.byte	0x00, 0xf5, 0x21, 0x00


	//----- nvinfo : EIATTR_SPARSE_MMA_MASK
	.align		4
.L_43:
        /*0068*/ 	.byte	0x03, 0x50
        /*006a*/ 	.short	0x0000


	//----- nvinfo : EIATTR_MAXREG_COUNT
	.align		4
        /*006c*/ 	.byte	0x03, 0x1b
        /*006e*/ 	.short	0x00ff


	//----- nvinfo : EIATTR_NUM_BARRIERS
	.align		4
        /*0070*/ 	.byte	0x02, 0x4c
        /*0072*/ 	.byte	0x01
	.zero		1


	//----- nvinfo : EIATTR_MERCURY_ISA_VERSION
	.align		4
        /*0074*/ 	.byte	0x03, 0x5f
        /*0076*/ 	.short	0x0101


	//----- nvinfo : EIATTR_VRC_CTA_INIT_COUNT
	.align		4
        /*0078*/ 	.byte	0x02, 0x4a
	.zero		1
	.zero		1


	//----- nvinfo : EIATTR_EXIT_INSTR_OFFSETS
	.align		4
        /*007c*/ 	.byte	0x04, 0x1c
        /*007e*/ 	.short	(.L_45 - .L_44)


	//   ....[0]....
.L_44:
        /*0080*/ 	.word	0x00000490


	//   ....[1]....
        /*0084*/ 	.word	0x00000500


	//----- nvinfo : EIATTR_CRS_STACK_SIZE
	.align		4
.L_45:
        /*0088*/ 	.byte	0x04, 0x1e
        /*008a*/ 	.short	(.L_47 - .L_46)
.L_46:
        /*008c*/ 	.word	0x00000000


	//----- nvinfo : EIATTR_CBANK_PARAM_SIZE
	.align		4
.L_47:
        /*0090*/ 	.byte	0x03, 0x19
        /*0092*/ 	.short	0x0024


	//----- nvinfo : EIATTR_PARAM_CBANK
	.align		4
        /*0094*/ 	.byte	0x04, 0x0a
        /*0096*/ 	.short	(.L_49 - .L_48)
	.align		4
.L_48:
        /*0098*/ 	.word	index@(.nv.constant0._Z14cudaDotProductPfS_S_iii)
        /*009c*/ 	.short	0x0380
        /*009e*/ 	.short	0x0024


	//----- nvinfo : EIATTR_SW_WAR
	.align		4
.L_49:
        /*00a0*/ 	.byte	0x04, 0x36
        /*00a2*/ 	.short	(.L_51 - .L_50)
.L_50:
        /*00a4*/ 	.word	0x00000008
.L_51:


//--------------------- .nv.callgraph             --------------------------
	.section	.nv.callgraph,"",@"SHT_CUDA_CALLGRAPH"
	.align	4
	.sectionentsize	8
	.align		4
        /*0000*/ 	.word	0x00000000
	.align		4
        /*0004*/ 	.word	0xffffffff
	.align		4
        /*0008*/ 	.word	0x00000000
	.align		4
        /*000c*/ 	.word	0xfffffffe
	.align		4
        /*0010*/ 	.word	0x00000000
	.align		4
        /*0014*/ 	.word	0xfffffffd
	.align		4
        /*0018*/ 	.word	0x00000000
	.align		4
        /*001c*/ 	.word	0xfffffffc


//--------------------- .text._Z10cudaReducePfS_iii --------------------------
	.section	.text._Z10cudaReducePfS_iii,"ax",@progbits
	.align	128
        .global         _Z10cudaReducePfS_iii
        .type           _Z10cudaReducePfS_iii,@function
        .size           _Z10cudaReducePfS_iii,(.L_x_11 - _Z10cudaReducePfS_iii)
        .other          _Z10cudaReducePfS_iii,@"STO_CUDA_ENTRY STV_DEFAULT"
_Z10cudaReducePfS_iii:
.text._Z10cudaReducePfS_iii:
[----:B------:R-:W-:Y:S01]  /*0000*/  LDC R1, c[0x0][0x37c] ;  /* 0x0000df00ff017b82 */ /* 0x000fe20000000800 */
[----:B------:R-:W0:Y:S01]  /*0010*/  S2R R0, SR_TID.X ;  /* 0x0000000000007919 */ /* 0x000e220000002100 */
[----:B------:R-:W1:Y:S06]  /*0020*/  LDCU UR8, c[0x0][0x364] ;  /* 0x00006c80ff0877ac */ /* 0x000e6c0008000800 */
[----:B------:R-:W0:Y:S01]  /*0030*/  S2UR UR4, SR_CTAID.X ;  /* 0x00000000000479c3 */ /* 0x000e220000002500 */
[----:B------:R-:W2:Y:S01]  /*0040*/  S2R R6, SR_TID.Y ;  /* 0x0000000000067919 */ /* 0x000ea20000002200 */
[----:B------:R-:W2:Y:S01]  /*0050*/  LDCU.64 UR10, c[0x0][0x390] ;  /* 0x00007200ff0a77ac */ /* 0x000ea20008000a00 */
[----:B------:R-:W3:Y:S05]  /*0060*/  LDCU.64 UR6, c[0x0][0x358] ;  /* 0x00006b00ff0677ac */ /* 0x000eea0008000a00 */
[----:B------:R-:W0:Y:S01]  /*0070*/  LDC R5, c[0x0][0x360] ;  /* 0x0000d800ff057b82 */ /* 0x000e220000000800 */
[----:B------:R-:W4:Y:S01]  /*0080*/  LDCU UR9, c[0x0][0x398] ;  /* 0x00007300ff0977ac */ /* 0x000f220008000800 */
[----:B0-----:R-:W-:Y:S01]  /*0090*/  IMAD R5, R5, UR4, R0 ;  /* 0x0000000405057c24 */ /* 0x001fe2000f8e0200 */
[----:B--2---:R-:W-:-:S04]  /*00a0*/  ISETP.GE.AND P0, PT, R6, UR11, PT ;  /* 0x0000000b06007c0c */ /* 0x004fc8000bf06270 */
[----:B------:R-:W-:-:S13]  /*00b0*/  ISETP.GE.OR P0, PT, R5, UR10, P0 ;  /* 0x0000000a05007c0c */ /* 0x000fda0008706670 */
[----:B------:R-:W0:Y:S01]  /*00c0*/  @!P0 LDC.64 R2, c[0x0][0x380] ;  /* 0x0000e000ff028b82 */ /* 0x000e220000000a00 */
[----:B------:R-:W-:-:S04]  /*00d0*/  @!P0 IMAD R7, R5, UR11, R6 ;  /* 0x0000000b05078c24 */ /* 0x000fc8000f8e0206 */
[----:B0-----:R-:W-:-:S06]  /*00e0*/  @!P0 IMAD.WIDE R2, R7, 0x4, R2 ;  /* 0x0000000407028825 */ /* 0x001fcc00078e0202 */
[----:B---3--:R-:W2:Y:S01]  /*00f0*/  @!P0 LDG.E R3, desc[UR6][R2.64] ;  /* 0x0000000602038981 */ /* 0x008ea2000c1e1900 */
[----:B------:R-:W0:Y:S01]  /*0100*/  S2UR UR5, SR_CgaCtaId ;  /* 0x00000000000579c3 */ /* 0x000e220000008800 */
[----:B------:R-:W-:Y:S01]  /*0110*/  UMOV UR4, 0x400 ;  /* 0x0000040000047882 */ /* 0x000fe20000000000 */
[----:B-1----:R-:W-:Y:S01]  /*0120*/  IMAD R0, R0, UR8, R6 ;  /* 0x0000000800007c24 */ /* 0x002fe2000f8e0206 */
[----:B----4-:R-:W-:Y:S02]  /*0130*/  UISETP.GE.AND UP0, UPT, UR9, 0x2, UPT ;  /* 0x000000020900788c */ /* 0x010fe4000bf06270 */
[----:B0-----:R-:W-:-:S06]  /*0140*/  ULEA UR4, UR5, UR4, 0x18 ;  /* 0x0000000405047291 */ /* 0x001fcc000f8ec0ff */
[----:B------:R-:W-:-:S05]  /*0150*/  LEA R0, R0, UR4, 0x2 ;  /* 0x0000000400007c11 */ /* 0x000fca000f8e10ff */
[----:B--2---:R0:W-:Y:S04]  /*0160*/  @!P0 STS [R0], R3 ;  /* 0x0000000300008388 */ /* 0x0041e80000000800 */
[----:B------:R0:W-:Y:S01]  /*0170*/  @P0 STS [R0], RZ ;  /* 0x000000ff00000388 */ /* 0x0001e20000000800 */
[----:B------:R-:W-:Y:S06]  /*0180*/  BAR.SYNC.DEFER_BLOCKING 0x0 ;  /* 0x0000000000007b1d */ /* 0x000fec0000010000 */
[----:B------:R-:W-:Y:S05]  /*0190*/  BRA.U !UP0, `(.L_x_0) ;  /* 0x0000000108407547 */ /* 0x000fea000b800000 */
[----:B------:R-:W1:Y:S01]  /*01a0*/  LDCU UR4, c[0x0][0x398] ;  /* 0x00007300ff0477ac */ /* 0x000e620008000800 */
[----:B------:R-:W2:Y:S01]  /*01b0*/  LDCU UR5, c[0x0][0x394] ;  /* 0x00007280ff0577ac */ /* 0x000ea20008000800 */
[----:B-1----:R-:W-:-:S07]  /*01c0*/  IMAD.U32 R2, RZ, RZ, UR4 ;  /* 0x00000004ff027e24 */ /* 0x002fce000f8e00ff */
.L_x_1:
[----:B------:R-:W-:-:S05]  /*01d0*/  SHF.R.U32.HI R9, RZ, 0x1, R2 ;  /* 0x00000001ff097819 */ /* 0x000fca0000011602 */
[----:B0-----:R-:W-:-:S05]  /*01e0*/  IMAD.IADD R3, R9, 0x1, R6 ;  /* 0x0000000109037824 */ /* 0x001fca00078e0206 */
[----:B--2---:R-:W-:-:S04]  /*01f0*/  ISETP.GE.U32.AND P0, PT, R3, UR5, PT ;  /* 0x0000000503007c0c */ /* 0x004fc8000bf06070 */
[----:B------:R-:W-:-:S13]  /*0200*/  ISETP.GE.U32.OR P0, PT, R6, R9, P0 ;  /* 0x000000090600720c */ /* 0x000fda0000706470 */
[----:B------:R-:W-:Y:S01]  /*0210*/  @!P0 LEA R3, R9, R0, 0x2 ;  /* 0x0000000009038211 */ /* 0x000fe200078e10ff */
[----:B------:R-:W-:Y:S05]  /*0220*/  @!P0 LDS R4, [R0] ;  /* 0x0000000000048984 */ /* 0x000fea0000000800 */
[----:B------:R-:W0:Y:S02]  /*0230*/  @!P0 LDS R3, [R3] ;  /* 0x0000000003038984 */ /* 0x000e240000000800 */
[----:B0-----:R-:W-:-:S05]  /*0240*/  @!P0 FADD R7, R3, R4 ;  /* 0x0000000403078221 */ /* 0x001fca0000000000 */
[----:B------:R1:W-:Y:S01]  /*0250*/  @!P0 STS [R0], R7 ;  /* 0x0000000700008388 */ /* 0x0003e20000000800 */
[----:B------:R-:W-:Y:S01]  /*0260*/  BAR.SYNC.DEFER_BLOCKING 0x0 ;  /* 0x0000000000007b1d */ /* 0x000fe20000010000 */
[----:B------:R-:W-:Y:S01]  /*0270*/  ISETP.GT.U32.AND P0, PT, R2, 0x3, PT ;  /* 0x000000030200780c */ /* 0x000fe20003f04070 */
[----:B------:R-:W-:-:S12]  /*0280*/  IMAD.MOV.U32 R2, RZ, RZ, R9 ;  /* 0x000000ffff027224 */ /* 0x000fd800078e0009 */
[----:B-1----:R-:W-:Y:S05]  /*0290*/  @P0 BRA `(.L_x_1) ;  /* 0xfffffffc00cc0947 */ /* 0x002fea000383ffff */
.L_x_0:
[----:B------:R-:W1:Y:S02]  /*02a0*/  LDCU UR4, c[0x0][0x390] ;  /* 0x00007200ff0477ac */ /* 0x000e640008000800 */
[----:B-1----:R-:W-:-:S04]  /*02b0*/  ISETP.GE.AND P0, PT, R5, UR4, PT ;  /* 0x0000000405007c0c */ /* 0x002fc8000bf06270 */
[----:B------:R-:W-:-:S13]  /*02c0*/  ISETP.NE.OR P0, PT, R6, RZ, P0 ;  /* 0x000000ff0600720c */ /* 0x000fda0000705670 */
[----:B------:R-:W-:Y:S05]  /*02d0*/  @P0 EXIT ;  /* 0x000000000000094d */ /* 0x000fea0003800000 */
[----:B------:R-:W1:Y:S01]  /*02e0*/  LDS R7, [R0] ;  /* 0x0000000000077984 */ /* 0x000e620000000800 */
[----:B0-----:R-:W0:Y:S02]  /*02f0*/  LDC.64 R2, c[0x0][0x388] ;  /* 0x0000e200ff027b82 */ /* 0x001e240000000a00 */
[----:B0-----:R-:W-:-:S05]  /*0300*/  IMAD.WIDE R2, R5, 0x4, R2 ;  /* 0x0000000405027825 */ /* 0x001fca00078e0202 */
[----:B-1----:R-:W-:Y:S01]  /*0310*/  STG.E desc[UR6][R2.64], R7 ;  /* 0x0000000702007986 */ /* 0x002fe2000c101906 */
[----:B------:R-:W-:Y:S05]  /*0320*/  EXIT ;  /* 0x000000000000794d */ /* 0x000fea0003800000 */
.L_x_2:
[----:B------:R-:W-:-:S00]  /*0330*/  BRA `(.L_x_2) ;  /* 0xfffffffc00fc7947 */ /* 0x000fc0000383ffff */
[----:B------:R-:W-:-:S00]  /*0340*/  NOP ;  /* 0x0000000000007918 */ /* 0x000fc00000000000 */
        /* <DEDUP_REMOVED lines=11> */
.L_x_11:


//--------------------- .text._Z14cudaDotProductPfS_S_iii --------------------------
	.section	.text._Z14cudaDotProductPfS_S_iii,"ax",@progbits
	.align	128
        .global         _Z14cudaDotProductPfS_S_iii
        .type           _Z14cudaDotProductPfS_S_iii,@function
        .size           _Z14cudaDotProductPfS_S_iii,(.L_x_12 - _Z14cudaDotProductPfS_S_iii)
        .other          _Z14cudaDotProductPfS_S_iii,@"STO_CUDA_ENTRY STV_DEFAULT"
_Z14cudaDotProductPfS_S_iii:
.text._Z14cudaDotProductPfS_S_iii:
[----:B------:R-:W-:Y:S01]  /*0000*/  LDC R1, c[0x0][0x37c] ;  /* 0x0000df00ff017b82 */ /* 0x000fe20000000800 */
[----:B------:R-:W0:Y:S01]  /*0010*/  S2R R3, SR_TID.Y ;  /* 0x0000000000037919 */ /* 0x000e220000002200 */
[----:B------:R-:W0:Y:S01]  /*0020*/  LDCU UR8, c[0x0][0x364] ;  /* 0x00006c80ff0877ac */ /* 0x000e220008000800 */
[----:B------:R-:W0:Y:S01]  /*0030*/  S2R R0, SR_CTAID.Y ;  /* 0x0000000000007919 */ /* 0x000e220000002600 */
[----:B------:R-:W1:Y:S01]  /*0040*/  LDCU UR10, c[0x0][0x39c] ;  /* 0x00007380ff0a77ac */ /* 0x000e620008000800 */
[----:B------:R-:W2:Y:S01]  /*0050*/  S2R R10, SR_TID.X ;  /* 0x00000000000a7919 */ /* 0x000ea20000002100 */
[----:B------:R-:W3:Y:S01]  /*0060*/  LDCU.64 UR6, c[0x0][0x358] ;  /* 0x00006b00ff0677ac */ /* 0x000ee20008000a00 */
[--C-:B0-----:R-:W-:Y:S02]  /*0070*/  IMAD R4, R0, UR8, R3.reuse ;  /* 0x0000000800047c24 */ /* 0x101fe4000f8e0203 */
[----:B--2---:R-:W-:-:S03]  /*0080*/  IMAD R2, R10, UR8, R3 ;  /* 0x000000080a027c24 */ /* 0x004fc6000f8e0203 */
[----:B-1----:R-:W-:-:S04]  /*0090*/  ISETP.GE.AND P0, PT, R4, UR10, PT ;  /* 0x0000000a04007c0c */ /* 0x002fc8000bf06270 */
[----:B------:R-:W-:-:S13]  /*00a0*/  ISETP.GE.U32.OR P1, PT, R2, UR8, P0 ;  /* 0x0000000802007c0c */ /* 0x000fda0008726470 */
[----:B------:R-:W0:Y:S02]  /*00b0*/  @!P1 LDC.64 R6, c[0x0][0x388] ;  /* 0x0000e200ff069b82 */ /* 0x000e240000000a00 */
[----:B0-----:R-:W-:-:S06]  /*00c0*/  @!P1 IMAD.WIDE.U32 R6, R4, 0x4, R6 ;  /* 0x0000000404069825 */ /* 0x001fcc00078e0006 */
[----:B---3--:R-:W2:Y:S01]  /*00d0*/  @!P1 LDG.E R7, desc[UR6][R6.64] ;  /* 0x0000000606079981 */ /* 0x008ea2000c1e1900 */
[----:B------:R-:W0:Y:S01]  /*00e0*/  S2UR UR5, SR_CgaCtaId ;  /* 0x00000000000579c3 */ /* 0x000e220000008800 */
[----:B------:R-:W1:Y:S01]  /*00f0*/  LDCU UR9, c[0x0][0x360] ;  /* 0x00006c00ff0977ac */ /* 0x000e620008000800 */
[----:B------:R-:W-:Y:S01]  /*0100*/  BSSY.RECONVERGENT B0, `(.L_x_3) ;  /* 0x000000e000007945 */ /* 0x000fe20003800200 */
[----:B------:R-:W3:Y:S01]  /*0110*/  S2R R5, SR_CTAID.X ;  /* 0x0000000000057919 */ /* 0x000ee20000002500 */
[----:B------:R-:W-:Y:S01]  /*0120*/  UMOV UR4, 0x400 ;  /* 0x0000040000047882 */ /* 0x000fe20000000000 */
[----:B------:R-:W4:Y:S01]  /*0130*/  LDCU UR11, c[0x0][0x3a0] ;  /* 0x00007400ff0b77ac */ /* 0x000f220008000800 */
[----:B0-----:R-:W-:Y:S01]  /*0140*/  ULEA UR5, UR5, UR4, 0x18 ;  /* 0x0000000405057291 */ /* 0x001fe2000f8ec0ff */
[----:B----4-:R-:W-:Y:S01]  /*0150*/  MOV R9, UR11 ;  /* 0x0000000b00097c02 */ /* 0x010fe20008000f00 */
[----:B-1----:R-:W-:-:S04]  /*0160*/  UIMAD UR4, UR8, UR9, URZ ;  /* 0x00000009080472a4 */ /* 0x002fc8000f8e02ff */
[----:B------:R-:W-:Y:S01]  /*0170*/  ULEA UR4, UR4, UR5, 0x2 ;  /* 0x0000000504047291 */ /* 0x000fe2000f8e10ff */
[----:B---3--:R-:W-:-:S05]  /*0180*/  IMAD R5, R5, UR9, R10 ;  /* 0x0000000905057c24 */ /* 0x008fca000f8e020a */
[----:B------:R-:W-:-:S05]  /*0190*/  LEA R8, R3, UR4, 0x2 ;  /* 0x0000000403087c11 */ /* 0x000fca000f8e10ff */
[----:B--2---:R0:W-:Y:S01]  /*01a0*/  @!P1 STS [R8], R7 ;  /* 0x0000000708009388 */ /* 0x0041e20000000800 */
[----:B------:R-:W-:Y:S05]  /*01b0*/  @!P1 BRA `(.L_x_4) ;  /* 0x0000000000089947 */ /* 0x000fea0003800000 */
[----:B------:R-:W-:-:S13]  /*01c0*/  ISETP.GE.U32.AND P1, PT, R2, UR8, PT ;  /* 0x0000000802007c0c */ /* 0x000fda000bf26070 */
[----:B------:R1:W-:Y:S02]  /*01d0*/  @!P1 STS [R8], RZ ;  /* 0x000000ff08009388 */ /* 0x0003e40000000800 */
.L_x_4:
[----:B------:R-:W-:Y:S05]  /*01e0*/  BSYNC.RECONVERGENT B0 ;  /* 0x0000000000007941 */ /* 0x000fea0003800200 */
.L_x_3:
[----:B------:R-:W2:Y:S01]  /*01f0*/  LDCU UR4, c[0x0][0x398] ;  /* 0x00007300ff0477ac */ /* 0x000ea20008000800 */
[----:B------:R-:W-:Y:S01]  /*0200*/  BSSY.RECONVERGENT B0, `(.L_x_5) ;  /* 0x000000b000007945 */ /* 0x000fe20003800200 */
[----:B------:R-:W-:Y:S02]  /*0210*/  LEA R10, R2, UR5, 0x2 ;  /* 0x00000005020a7c11 */ /* 0x000fe4000f8e10ff */
[----:B--2---:R-:W-:-:S13]  /*0220*/  ISETP.GE.OR P0, PT, R5, UR4, P0 ;  /* 0x0000000405007c0c */ /* 0x004fda0008706670 */
[----:B------:R-:W-:Y:S05]  /*0230*/  @P0 BRA `(.L_x_6) ;  /* 0x0000000000180947 */ /* 0x000fea0003800000 */
[----:B0-----:R-:W0:Y:S01]  /*0240*/  LDC.64 R6, c[0x0][0x380] ;  /* 0x0000e000ff067b82 */ /* 0x001e220000000a00 */
[----:B------:R-:W-:-:S04]  /*0250*/  IMAD R11, R5, UR10, R4 ;  /* 0x0000000a050b7c24 */ /* 0x000fc8000f8e0204 */
[----:B0-----:R-:W-:-:S06]  /*0260*/  IMAD.WIDE R6, R11, 0x4, R6 ;  /* 0x000000040b067825 */ /* 0x001fcc00078e0206 */
[----:B------:R-:W2:Y:S04]  /*0270*/  LDG.E R7, desc[UR6][R6.64] ;  /* 0x0000000606077981 */ /* 0x000ea8000c1e1900 */
[----:B--2---:R0:W-:Y:S01]  /*0280*/  STS [R10], R7 ;  /* 0x000000070a007388 */ /* 0x0041e20000000800 */
[----:B------:R-:W-:Y:S05]  /*0290*/  BRA `(.L_x_7) ;  /* 0x0000000000047947 */ /* 0x000fea0003800000 */
.L_x_6:
[----:B------:R2:W-:Y:S02]  /*02a0*/  STS [R10], RZ ;  /* 0x000000ff0a007388 */ /* 0x0005e40000000800 */
.L_x_7:
[----:B------:R-:W-:Y:S05]  /*02b0*/  BSYNC.RECONVERGENT B0 ;  /* 0x0000000000007941 */ /* 0x000fea0003800200 */
.L_x_5:
[----:B------:R-:W-:Y:S01]  /*02c0*/  BAR.SYNC.DEFER_BLOCKING 0x0 ;  /* 0x0000000000007b1d */ /* 0x000fe20000010000 */
[----:B------:R-:W-:-:S05]  /*02d0*/  ISETP.NE.AND P1, PT, R3, RZ, PT ;  /* 0x000000ff0300720c */ /* 0x000fca0003f25270 */
[----:B------:R-:W3:Y:S01]  /*02e0*/  LDCU UR4, c[0x0][0x3a0] ;  /* 0x00007400ff0477ac */ /* 0x000ee20008000800 */
[----:B------:R-:W4:Y:S01]  /*02f0*/  LDS R2, [R10] ;  /* 0x000000000a027984 */ /* 0x000f220000000800 */
[----:B---3--:R-:W-:-:S03]  /*0300*/  UISETP.GE.AND UP0, UPT, UR4, 0x2, UPT ;  /* 0x000000020400788c */ /* 0x008fc6000bf06270 */
[----:B0-----:R-:W0:Y:S01]  /*0310*/  LDS R7, [R8] ;  /* 0x0000000008077984 */ /* 0x001e220000000800 */
[----:B----4-:R-:W-:-:S04]  /*0320*/  FADD R4, R2, R2 ;  /* 0x0000000202047221 */ /* 0x010fc80000000000 */
[----:B0-----:R-:W-:-:S04]  /*0330*/  FMUL R11, R4, R7 ;  /* 0x00000007040b7220 */ /* 0x001fc80000400000 */
[----:B------:R-:W-:-:S04]  /*0340*/  FFMA R2, R2, R2, -R11 ;  /* 0x0000000202027223 */ /* 0x000fc8000000080b */
[----:B------:R-:W-:-:S05]  /*0350*/  FFMA R7, R7, R7, R2 ;  /* 0x0000000707077223 */ /* 0x000fca0000000002 */
[----:B------:R0:W-:Y:S01]  /*0360*/  STS [R10], R7 ;  /* 0x000000070a007388 */ /* 0x0001e20000000800 */
[----:B------:R-:W-:Y:S06]  /*0370*/  BAR.SYNC.DEFER_BLOCKING 0x0 ;  /* 0x0000000000007b1d */ /* 0x000fec0000010000 */
[----:B------:R-:W-:Y:S05]  /*0380*/  BRA.U !UP0, `(.L_x_8) ;  /* 0x0000000108407547 */ /* 0x000fea000b800000 */
[----:B------:R-:W3:Y:S01]  /*0390*/  LDCU UR4, c[0x0][0x39c] ;  /* 0x00007380ff0477ac */ /* 0x000ee20008000800 */
[----:B------:R-:W-:Y:S01]  /*03a0*/  NOP ;  /* 0x0000000000007918 */ /* 0x000fe20000000000 */
.L_x_9:
[----:B------:R-:W-:Y:S01]  /*03b0*/  SHF.R.U32.HI R4, RZ, 0x1, R9 ;  /* 0x00000001ff047819 */ /* 0x000fe20000011609 */
[----:B0-----:R-:W-:Y:S03]  /*03c0*/  LDS R7, [R10] ;  /* 0x000000000a077984 */ /* 0x001fe60000000800 */
[----:B------:R-:W-:-:S04]  /*03d0*/  IADD3 R2, PT, PT, R4, R3, RZ ;  /* 0x0000000304027210 */ /* 0x000fc80007ffe0ff */
[----:B---3--:R-:W-:-:S04]  /*03e0*/  ISETP.GE.U32.AND P0, PT, R2, UR4, PT ;  /* 0x0000000402007c0c */ /* 0x008fc8000bf06070 */
[----:B------:R-:W-:-:S13]  /*03f0*/  ISETP.GE.U32.OR P0, PT, R3, R4, P0 ;  /* 0x000000040300720c */ /* 0x000fda0000706470 */
[----:B------:R-:W-:-:S06]  /*0400*/  @!P0 LEA R2, R4, R10, 0x2 ;  /* 0x0000000a04028211 */ /* 0x000fcc00078e10ff */
[----:B------:R-:W0:Y:S02]  /*0410*/  @!P0 LDS R2, [R2] ;  /* 0x0000000002028984 */ /* 0x000e240000000800 */
[--C-:B0---4-:R-:W-:Y:S01]  /*0420*/  @!P0 FADD R11, R2, R7.reuse ;  /* 0x00000007020b8221 */ /* 0x111fe20000000000 */
[----:B------:R-:W-:Y:S01]  /*0430*/  @P0 FADD R11, RZ, R7 ;  /* 0x00000007ff0b0221 */ /* 0x000fe20000000000 */
[----:B------:R-:W-:Y:S02]  /*0440*/  ISETP.GT.U32.AND P0, PT, R9, 0x3, PT ;  /* 0x000000030900780c */ /* 0x000fe40003f04070 */
[----:B------:R-:W-:Y:S02]  /*0450*/  MOV R9, R4 ;  /* 0x0000000400097202 */ /* 0x000fe40000000f00 */
[----:B------:R4:W-:Y:S01]  /*0460*/  STS [R10], R11 ;  /* 0x0000000b0a007388 */ /* 0x0009e20000000800 */
[----:B------:R-:W-:Y:S08]  /*0470*/  BAR.SYNC.DEFER_BLOCKING 0x0 ;  /* 0x0000000000007b1d */ /* 0x000ff00000010000 */
[----:B------:R-:W-:Y:S05]  /*0480*/  @P0 BRA `(.L_x_9) ;  /* 0xfffffffc00c80947 */ /* 0x000fea000383ffff */
.L_x_8:
[----:B------:R-:W-:Y:S05]  /*0490*/  @P1 EXIT ;  /* 0x000000000000194d */ /* 0x000fea0003800000 */
[----:B0-----:R-:W0:Y:S01]  /*04a0*/  LDS R7, [R10] ;  /* 0x000000000a077984 */ /* 0x001e220000000800 */
[----:B------:R-:W3:Y:S01]  /*04b0*/  LDC.64 R2, c[0x0][0x390] ;  /* 0x0000e400ff027b82 */ /* 0x000ee20000000a00 */
[----:B------:R-:W5:Y:S02]  /*04c0*/  LDCU UR4, c[0x0][0x374] ;  /* 0x00006e80ff0477ac */ /* 0x000f640008000800 */
[----:B-----5:R-:W-:-:S04]  /*04d0*/  IMAD R5, R5, UR4, R0 ;  /* 0x0000000405057c24 */ /* 0x020fc8000f8e0200 */
[----:B---3--:R-:W-:-:S05]  /*04e0*/  IMAD.WIDE.U32 R2, R5, 0x4, R2 ;  /* 0x0000000405027825 */ /* 0x008fca00078e0002 */
[----:B0-----:R-:W-:Y:S01]  /*04f0*/  STG.E desc[UR6][R2.64], R7 ;  /* 0x0000000702007986 */ /* 0x001fe2000c101906 */
[----:B------:R-:W-:Y:S05]  /*0500*/  EXIT ;  /* 0x000000000000794d */ /* 0x000fea0003800000 */
.L_x_10:
        /* <DEDUP_REMOVED lines=15> */
.L_x_12:


//--------------------- .nv.shared._Z10cudaReducePfS_iii --------------------------
	.section	.nv.shared._Z10cudaReducePfS_iii,"aw",@nobits
	.sectionflags	@""
	.align	16
	.zero		1024


//--------------------- .nv.shared.reserved.0     --------------------------
	.section	.nv.shared.reserved.0,"aw",@nobits
	.weak		__nv_reservedSMEM_offset_0_alias
	.size		__nv_reservedSMEM_offset_0_alias, 0, 64
	.other		__nv_reservedSMEM_offset_0_alias,@"STO_CUDA_RESERVED_SHARED STV_DEFAULT"
__nv_reservedSMEM_offset_0_alias:
	.zero		0
	.zero		64


//--------------------- .nv.shared._Z14cudaDotProductPfS_S_iii --------------------------
	.section	.nv.shared._Z14cudaDotProductPfS_S_iii,"aw",@nobits
	.sectionflags	@""
	.align	16
	.zero		1024


//--------------------- .nv.constant0._Z10cudaReducePfS_iii --------------------------
	.section	.nv.constant0._Z10cudaReducePfS_iii,"a",@progbits
	.sectionflags	@""
	.align	4
.nv.constant0._Z10cudaReducePfS_iii:
	.zero		924


//--------------------- .nv.constant0._Z14cudaDotProductPfS_S_iii --------------------------
	.section	.nv.constant0._Z14cudaDotProductPfS_S_iii,"a",@progbits
	.sectionflags	@""
	.align	4
.nv.constant0._Z14cudaDotProductPfS_S_iii:
	.zero		932


//--------------------- SYMBOLS --------------------------

	.type		.nv.reservedSmem.offset0,@object
	.size		.nv.reservedSmem.offset0,0x4
	.type		.nv.reservedSmem.cap,@object
	.size		.nv.reservedSmem.cap,0x4
